//
// Generated by NVIDIA NVVM Compiler
//
// Compiler Build ID: CL-36424714
// Cuda compilation tools, release 13.0, V13.0.88
// Based on NVVM 20.0.0
//

.version 9.0
.target sm_100
.address_size 64

	// .globl	_ZN3cub18CUB_300001_SM_10006detail11EmptyKernelIvEEvv
.global .align 1 .b8 _ZN41_INTERNAL_266593d9_4_k_cu_fcd75909_1432264cuda3std3__45__cpo5beginE[1];
.global .align 1 .b8 _ZN41_INTERNAL_266593d9_4_k_cu_fcd75909_1432264cuda3std3__45__cpo3endE[1];
.global .align 1 .b8 _ZN41_INTERNAL_266593d9_4_k_cu_fcd75909_1432264cuda3std3__45__cpo6cbeginE[1];
.global .align 1 .b8 _ZN41_INTERNAL_266593d9_4_k_cu_fcd75909_1432264cuda3std3__45__cpo4cendE[1];
.global .align 1 .b8 _ZN41_INTERNAL_266593d9_4_k_cu_fcd75909_1432264cuda3std3__45__cpo6rbeginE[1];
.global .align 1 .b8 _ZN41_INTERNAL_266593d9_4_k_cu_fcd75909_1432264cuda3std3__45__cpo4rendE[1];
.global .align 1 .b8 _ZN41_INTERNAL_266593d9_4_k_cu_fcd75909_1432264cuda3std3__45__cpo7crbeginE[1];
.global .align 1 .b8 _ZN41_INTERNAL_266593d9_4_k_cu_fcd75909_1432264cuda3std3__45__cpo5crendE[1];
.global .align 1 .b8 _ZN41_INTERNAL_266593d9_4_k_cu_fcd75909_1432264cuda3std3__443_GLOBAL__N__266593d9_4_k_cu_fcd75909_1432266ignoreE[1];
.global .align 1 .b8 _ZN41_INTERNAL_266593d9_4_k_cu_fcd75909_1432264cuda3std3__419piecewise_constructE[1];
.global .align 1 .b8 _ZN41_INTERNAL_266593d9_4_k_cu_fcd75909_1432264cuda3std3__48in_placeE[1];
.global .align 1 .b8 _ZN41_INTERNAL_266593d9_4_k_cu_fcd75909_1432264cuda3std3__420unreachable_sentinelE[1];
.global .align 1 .b8 _ZN41_INTERNAL_266593d9_4_k_cu_fcd75909_1432264cuda3std3__47nulloptE[1];
.global .align 1 .b8 _ZN41_INTERNAL_266593d9_4_k_cu_fcd75909_1432264cuda3std3__48unexpectE[1];
.global .align 1 .b8 _ZN41_INTERNAL_266593d9_4_k_cu_fcd75909_1432264cuda3std6ranges3__45__cpo4swapE[1];
.global .align 1 .b8 _ZN41_INTERNAL_266593d9_4_k_cu_fcd75909_1432264cuda3std6ranges3__45__cpo9iter_moveE[1];
.global .align 1 .b8 _ZN41_INTERNAL_266593d9_4_k_cu_fcd75909_1432264cuda3std6ranges3__45__cpo5beginE[1];
.global .align 1 .b8 _ZN41_INTERNAL_266593d9_4_k_cu_fcd75909_1432264cuda3std6ranges3__45__cpo3endE[1];
.global .align 1 .b8 _ZN41_INTERNAL_266593d9_4_k_cu_fcd75909_1432264cuda3std6ranges3__45__cpo6cbeginE[1];
.global .align 1 .b8 _ZN41_INTERNAL_266593d9_4_k_cu_fcd75909_1432264cuda3std6ranges3__45__cpo4cendE[1];
.global .align 1 .b8 _ZN41_INTERNAL_266593d9_4_k_cu_fcd75909_1432264cuda3std6ranges3__45__cpo7advanceE[1];
.global .align 1 .b8 _ZN41_INTERNAL_266593d9_4_k_cu_fcd75909_1432264cuda3std6ranges3__45__cpo9iter_swapE[1];
.global .align 1 .b8 _ZN41_INTERNAL_266593d9_4_k_cu_fcd75909_1432264cuda3std6ranges3__45__cpo4nextE[1];
.global .align 1 .b8 _ZN41_INTERNAL_266593d9_4_k_cu_fcd75909_1432264cuda3std6ranges3__45__cpo4prevE[1];
.global .align 1 .b8 _ZN41_INTERNAL_266593d9_4_k_cu_fcd75909_1432264cuda3std6ranges3__45__cpo4dataE[1];
.global .align 1 .b8 _ZN41_INTERNAL_266593d9_4_k_cu_fcd75909_1432264cuda3std6ranges3__45__cpo5cdataE[1];
.global .align 1 .b8 _ZN41_INTERNAL_266593d9_4_k_cu_fcd75909_1432264cuda3std6ranges3__45__cpo4sizeE[1];
.global .align 1 .b8 _ZN41_INTERNAL_266593d9_4_k_cu_fcd75909_1432264cuda3std6ranges3__45__cpo5ssizeE[1];
.global .align 1 .b8 _ZN41_INTERNAL_266593d9_4_k_cu_fcd75909_1432264cuda3std6ranges3__45__cpo8distanceE[1];
.global .align 1 .b8 _ZN41_INTERNAL_266593d9_4_k_cu_fcd75909_1432266thrust24THRUST_300001_SM_1000_NS8cuda_cub3parE[1];
.global .align 1 .b8 _ZN41_INTERNAL_266593d9_4_k_cu_fcd75909_1432266thrust24THRUST_300001_SM_1000_NS8cuda_cub10par_nosyncE[1];
.global .align 1 .b8 _ZN41_INTERNAL_266593d9_4_k_cu_fcd75909_1432266thrust24THRUST_300001_SM_1000_NS6system6detail10sequential3seqE[1];
.global .align 1 .b8 _ZN41_INTERNAL_266593d9_4_k_cu_fcd75909_1432266thrust24THRUST_300001_SM_1000_NS12placeholders2_1E[1];
.global .align 1 .b8 _ZN41_INTERNAL_266593d9_4_k_cu_fcd75909_1432266thrust24THRUST_300001_SM_1000_NS12placeholders2_2E[1];
.global .align 1 .b8 _ZN41_INTERNAL_266593d9_4_k_cu_fcd75909_1432266thrust24THRUST_300001_SM_1000_NS12placeholders2_3E[1];
.global .align 1 .b8 _ZN41_INTERNAL_266593d9_4_k_cu_fcd75909_1432266thrust24THRUST_300001_SM_1000_NS12placeholders2_4E[1];
.global .align 1 .b8 _ZN41_INTERNAL_266593d9_4_k_cu_fcd75909_1432266thrust24THRUST_300001_SM_1000_NS12placeholders2_5E[1];
.global .align 1 .b8 _ZN41_INTERNAL_266593d9_4_k_cu_fcd75909_1432266thrust24THRUST_300001_SM_1000_NS12placeholders2_6E[1];
.global .align 1 .b8 _ZN41_INTERNAL_266593d9_4_k_cu_fcd75909_1432266thrust24THRUST_300001_SM_1000_NS12placeholders2_7E[1];
.global .align 1 .b8 _ZN41_INTERNAL_266593d9_4_k_cu_fcd75909_1432266thrust24THRUST_300001_SM_1000_NS12placeholders2_8E[1];
.global .align 1 .b8 _ZN41_INTERNAL_266593d9_4_k_cu_fcd75909_1432266thrust24THRUST_300001_SM_1000_NS12placeholders2_9E[1];
.global .align 1 .b8 _ZN41_INTERNAL_266593d9_4_k_cu_fcd75909_1432266thrust24THRUST_300001_SM_1000_NS12placeholders3_10E[1];
.global .align 1 .b8 _ZN41_INTERNAL_266593d9_4_k_cu_fcd75909_1432266thrust24THRUST_300001_SM_1000_NS3seqE[1];

.visible .entry _ZN3cub18CUB_300001_SM_10006detail11EmptyKernelIvEEvv()
{


	ret;

}
.entry _ZN10containers21argminBitGlobalKernelENS_11BitsetArrayIjiEEPiPKi(
	.param .align 8 .b8 _ZN10containers21argminBitGlobalKernelENS_11BitsetArrayIjiEEPiPKi_param_0[16],
	.param .u64 .ptr .align 1 _ZN10containers21argminBitGlobalKernelENS_11BitsetArrayIjiEEPiPKi_param_1,
	.param .u64 .ptr .align 1 _ZN10containers21argminBitGlobalKernelENS_11BitsetArrayIjiEEPiPKi_param_2
)
{
	.reg .pred 	%p<6>;
	.reg .b32 	%r<26>;
	.reg .b64 	%rd<9>;

	ld.param.u64 	%rd1, [_ZN10containers21argminBitGlobalKernelENS_11BitsetArrayIjiEEPiPKi_param_0];
	ld.param.v2.u32 	{%r1, %r2}, [_ZN10containers21argminBitGlobalKernelENS_11BitsetArrayIjiEEPiPKi_param_0+8];
	ld.param.u64 	%rd3, [_ZN10containers21argminBitGlobalKernelENS_11BitsetArrayIjiEEPiPKi_param_1];
	ld.param.u64 	%rd4, [_ZN10containers21argminBitGlobalKernelENS_11BitsetArrayIjiEEPiPKi_param_2];
	setp.eq.s64 	%p1, %rd4, 0;
	mov.b32 	%r24, 0;
	@%p1 bra 	$L__BB1_2;
	cvta.to.global.u64 	%rd5, %rd4;
	ld.global.u32 	%r14, [%rd5];
	shr.s32 	%r24, %r14, 2;
$L__BB1_2:
	sub.s32 	%r5, %r1, %r24;
	mov.u32 	%r15, %tid.y;
	mov.u32 	%r6, %ntid.x;
	mov.u32 	%r16, %tid.x;
	mad.lo.s32 	%r25, %r15, %r6, %r16;
	setp.ge.s32 	%p2, %r25, %r5;
	@%p2 bra 	$L__BB1_8;
	mov.u32 	%r17, %ntid.y;
	mul.lo.s32 	%r8, %r17, %r6;
	cvta.to.global.u64 	%rd2, %rd1;
$L__BB1_4:
	add.s32 	%r18, %r25, %r24;
	mul.wide.s32 	%rd6, %r18, 4;
	add.s64 	%rd7, %rd2, %rd6;
	ld.global.u32 	%r10, [%rd7];
	setp.ne.s32 	%p3, %r10, 0;
	@%p3 bra 	$L__BB1_6;
	add.s32 	%r25, %r25, %r8;
	setp.lt.s32 	%p5, %r25, %r5;
	@%p5 bra 	$L__BB1_4;
	bra.uni 	$L__BB1_8;
$L__BB1_6:
	brev.b32 	%r19, %r10;
	bfind.shiftamt.u32 	%r20, %r19;
	shl.b32 	%r21, %r25, 5;
	add.s32 	%r22, %r20, %r21;
	min.s32 	%r12, %r2, %r22;
	setp.ge.s32 	%p4, %r22, %r2;
	@%p4 bra 	$L__BB1_8;
	cvta.to.global.u64 	%rd8, %rd3;
	atom.global.min.s32 	%r23, [%rd8], %r12;
$L__BB1_8:
	ret;

}


// ===== COMPILED SASS (sm_100) =====

	.target	sm_100

	.elftype	@"ET_EXEC"


//--------------------- .note.nv.tkinfo           --------------------------
	.section	.note.nv.tkinfo,"",@"SHT_NOTE"
	.sectionflags	@"SHF_NOTE_NV_TKINFO"
	.tkinfo
        /*0018*/ 	.word	0x00000002
        /*0030*/ 	.string	""
        /*0030*/ 	.string	"ptxas"
        /*0030*/ 	.string	"Cuda compilation tools, release 13.0, V13.0.88"
        /*0030*/ 	.string	"Build cuda_13.0.r13.0/compiler.36424714_0"
        /*0030*/ 	.string	"-arch sm_100 -m 64 "



//--------------------- .note.nv.cuinfo           --------------------------
	.section	.note.nv.cuinfo,"",@"SHT_NOTE"
	.sectionflags	@"SHF_NOTE_NV_CUINFO"
        /*0018*/ 	.short	0x0002
        /*001a*/ 	.short	0x0064
        /*001c*/ 	.short	0x0082
	.zero		2


//--------------------- .nv.info                  --------------------------
	.section	.nv.info,"",@"SHT_CUDA_INFO"
	.align	4


	//----- nvinfo : EIATTR_REGCOUNT
	.align		4
        /*0000*/ 	.byte	0x04, 0x2f
        /*0002*/ 	.short	(.L_44 - .L_43)
	.align		4
.L_43:
        /*0004*/ 	.word	index@(_ZN3cub18CUB_300001_SM_10006detail11EmptyKernelIvEEvv)
        /*0008*/ 	.word	0x00000004


	//----- nvinfo : EIATTR_FRAME_SIZE
	.align		4
.L_44:
        /*000c*/ 	.byte	0x04, 0x11
        /*000e*/ 	.short	(.L_46 - .L_45)
	.align		4
.L_45:
        /*0010*/ 	.word	index@(_ZN3cub18CUB_300001_SM_10006detail11EmptyKernelIvEEvv)
        /*0014*/ 	.word	0x00000000


	//----- nvinfo : EIATTR_REGCOUNT
	.align		4
.L_46:
        /*0018*/ 	.byte	0x04, 0x2f
        /*001a*/ 	.short	(.L_48 - .L_47)
	.align		4
.L_47:
        /*001c*/ 	.word	index@(_ZN10containers21argminBitGlobalKernelENS_11BitsetArrayIjiEEPiPKi)
        /*0020*/ 	.word	0x0000000a


	//----- nvinfo : EIATTR_FRAME_SIZE
	.align		4
.L_48:
        /*0024*/ 	.byte	0x04, 0x11
        /*0026*/ 	.short	(.L_50 - .L_49)
	.align		4
.L_49:
        /*0028*/ 	.word	index@(_ZN10containers21argminBitGlobalKernelENS_11BitsetArrayIjiEEPiPKi)
        /*002c*/ 	.word	0x00000000


	//----- nvinfo : EIATTR_MIN_STACK_SIZE
	.align		4
.L_50:
        /*0030*/ 	.byte	0x04, 0x12
        /*0032*/ 	.short	(.L_52 - .L_51)
	.align		4
.L_51:
        /*0034*/ 	.word	index@(_ZN10containers21argminBitGlobalKernelENS_11BitsetArrayIjiEEPiPKi)
        /*0038*/ 	.word	0x00000000


	//----- nvinfo : EIATTR_MIN_STACK_SIZE
	.align		4
.L_52:
        /*003c*/ 	.byte	0x04, 0x12
        /*003e*/ 	.short	(.L_54 - .L_53)
	.align		4
.L_53:
        /*0040*/ 	.word	index@(_ZN3cub18CUB_300001_SM_10006detail11EmptyKernelIvEEvv)
        /*0044*/ 	.word	0x00000000
.L_54:


//--------------------- .nv.compat                --------------------------
	.section	.nv.compat,"",@"SHT_CUDA_COMPAT_INFO"
	.align	4
        /*0000*/ 	.byte	0x02, 0x09, 0x00, 0x00, 0x02, 0x02, 0x01, 0x00, 0x02, 0x05, 0x05, 0x00, 0x03, 0x07, 0x01, 0x01
        /*0010*/ 	.byte	0x02, 0x03, 0x00, 0x00, 0x02, 0x06, 0x01, 0x00, 0x04, 0x0b, 0x08, 0x00, 0x09, 0x00, 0x00, 0x00
        /*0020*/ 	.byte	0x00, 0x00, 0x00, 0x00


//--------------------- .nv.info._ZN10containers21argminBitGlobalKernelENS_11BitsetArrayIjiEEPiPKi --------------------------
	.section	.nv.info._ZN10containers21argminBitGlobalKernelENS_11BitsetArrayIjiEEPiPKi,"",@"SHT_CUDA_INFO"
	.sectionflags	@""
	.align	4


	//----- nvinfo : EIATTR_CUDA_API_VERSION
	.align		4
        /*0000*/ 	.byte	0x04, 0x37
        /*0002*/ 	.short	(.L_56 - .L_55)
.L_55:
        /*0004*/ 	.word	0x00000082


	//----- nvinfo : EIATTR_KPARAM_INFO
	.align		4
.L_56:
        /*0008*/ 	.byte	0x04, 0x17
        /*000a*/ 	.short	(.L_58 - .L_57)
.L_57:
        /*000c*/ 	.word	0x00000000
        /*0010*/ 	.short	0x0002
        /*0012*/ 	.short	0x0018
        /*0014*/ 	.byte	0x00, 0xf5, 0x21, 0x00


	//----- nvinfo : EIATTR_KPARAM_INFO
	.align		4
.L_58:
        /*0018*/ 	.byte	0x04, 0x17
        /*001a*/ 	.short	(.L_60 - .L_59)
.L_59:
        /*001c*/ 	.word	0x00000000
        /*0020*/ 	.short	0x0001
        /*0022*/ 	.short	0x0010
        /*0024*/ 	.byte	0x00, 0xf5, 0x21, 0x00


	//----- nvinfo : EIATTR_KPARAM_INFO
	.align		4
.L_60:
        /*0028*/ 	.byte	0x04, 0x17
        /*002a*/ 	.short	(.L_62 - .L_61)
.L_61:
        /*002c*/ 	.word	0x00000000
        /*0030*/ 	.short	0x0000
        /*0032*/ 	.short	0x0000
        /*0034*/ 	.byte	0x00, 0xf0, 0x41, 0x00


	//----- nvinfo : EIATTR_SPARSE_MMA_MASK
	.align		4
.L_62:
        /*0038*/ 	.byte	0x03, 0x50
        /*003a*/ 	.short	0x0000


	//----- nvinfo : EIATTR_MAXREG_COUNT
	.align		4
        /*003c*/ 	.byte	0x03, 0x1b
        /*003e*/ 	.short	0x00ff


	//----- nvinfo : EIATTR_MERCURY_ISA_VERSION
	.align		4
        /*0040*/ 	.byte	0x03, 0x5f
        /*0042*/ 	.short	0x0101


	//----- nvinfo : EIATTR_INT_WARP_WIDE_INSTR_OFFSETS
	.align		4
        /*0044*/ 	.byte	0x04, 0x31
        /*0046*/ 	.short	(.L_64 - .L_63)


	//   ....[0]....
.L_63:
        /*0048*/ 	.word	0x00000280


	//   ....[1]....
        /*004c*/ 	.word	0x00000290


	//----- nvinfo : EIATTR_VRC_CTA_INIT_COUNT
	.align		4
.L_64:
        /*0050*/ 	.byte	0x02, 0x4a
	.zero		1
	.zero		1


	//----- nvinfo : EIATTR_EXIT_INSTR_OFFSETS
	.align		4
        /*0054*/ 	.byte	0x04, 0x1c
        /*0056*/ 	.short	(.L_66 - .L_65)


	//   ....[0]....
.L_65:
        /*0058*/ 	.word	0x00000100


	//   ....[1]....
        /*005c*/ 	.word	0x000001d0


	//   ....[2]....
        /*0060*/ 	.word	0x00000250


	//   ....[3]....
        /*0064*/ 	.word	0x000002e0


	//----- nvinfo : EIATTR_CRS_STACK_SIZE
	.align		4
.L_66:
        /*0068*/ 	.byte	0x04, 0x1e
        /*006a*/ 	.short	(.L_68 - .L_67)
.L_67:
        /*006c*/ 	.word	0x00000000


	//----- nvinfo : EIATTR_CBANK_PARAM_SIZE
	.align		4
.L_68:
        /*0070*/ 	.byte	0x03, 0x19
        /*0072*/ 	.short	0x0020


	//----- nvinfo : EIATTR_PARAM_CBANK
	.align		4
        /*0074*/ 	.byte	0x04, 0x0a
        /*0076*/ 	.short	(.L_70 - .L_69)
	.align		4
.L_69:
        /*0078*/ 	.word	index@(.nv.constant0._ZN10containers21argminBitGlobalKernelENS_11BitsetArrayIjiEEPiPKi)
        /*007c*/ 	.short	0x0380
        /*007e*/ 	.short	0x0020


	//----- nvinfo : EIATTR_SW_WAR
	.align		4
.L_70:
        /*0080*/ 	.byte	0x04, 0x36
        /*0082*/ 	.short	(.L_72 - .L_71)
.L_71:
        /*0084*/ 	.word	0x00000008
.L_72:


//--------------------- .nv.info._ZN3cub18CUB_300001_SM_10006detail11EmptyKernelIvEEvv --------------------------
	.section	.nv.info._ZN3cub18CUB_300001_SM_10006detail11EmptyKernelIvEEvv,"",@"SHT_CUDA_INFO"
	.sectionflags	@""
	.align	4


	//----- nvinfo : EIATTR_CUDA_API_VERSION
	.align		4
        /*0000*/ 	.byte	0x04, 0x37
        /*0002*/ 	.short	(.L_74 - .L_73)
.L_73:
        /*0004*/ 	.word	0x00000082


	//----- nvinfo : EIATTR_SPARSE_MMA_MASK
	.align		4
.L_74:
        /*0008*/ 	.byte	0x03, 0x50
        /*000a*/ 	.short	0x0000


	//----- nvinfo : EIATTR_MAXREG_COUNT
	.align		4
        /*000c*/ 	.byte	0x03, 0x1b
        /*000e*/ 	.short	0x00ff


	//----- nvinfo : EIATTR_MERCURY_ISA_VERSION
	.align		4
        /*0010*/ 	.byte	0x03, 0x5f
        /*0012*/ 	.short	0x0101


	//----- nvinfo : EIATTR_VRC_CTA_INIT_COUNT
	.align		4
        /*0014*/ 	.byte	0x02, 0x4a
	.zero		1
	.zero		1


	//----- nvinfo : EIATTR_EXIT_INSTR_OFFSETS
	.align		4
        /*0018*/ 	.byte	0x04, 0x1c
        /*001a*/ 	.short	(.L_76 - .L_75)


	//   ....[0]....
.L_75:
        /*001c*/ 	.word	0x00000010


	//----- nvinfo : EIATTR_SW_WAR
	.align		4
.L_76:
        /*0020*/ 	.byte	0x04, 0x36
        /*0022*/ 	.short	(.L_78 - .L_77)
.L_77:
        /*0024*/ 	.word	0x00000008
.L_78:


//--------------------- .nv.callgraph             --------------------------
	.section	.nv.callgraph,"",@"SHT_CUDA_CALLGRAPH"
	.align	4
	.sectionentsize	8
	.align		4
        /*0000*/ 	.word	0x00000000
	.align		4
        /*0004*/ 	.word	0xffffffff
	.align		4
        /*0008*/ 	.word	0x00000000
	.align		4
        /*000c*/ 	.word	0xfffffffe
	.align		4
        /*0010*/ 	.word	0x00000000
	.align		4
        /*0014*/ 	.word	0xfffffffd
	.align		4
        /*0018*/ 	.word	0x00000000
	.align		4
        /*001c*/ 	.word	0xfffffffc


//--------------------- .nv.constant4             --------------------------
	.section	.nv.constant4,"a",@progbits
	.align	8
	.align		8
.nv.constant4:
        /*0000*/ 	.dword	_ZN41_INTERNAL_266593d9_4_k_cu_fcd75909_1436584cuda3std3__45__cpo5beginE
	.align		8
        /*0008*/ 	.dword	_ZN41_INTERNAL_266593d9_4_k_cu_fcd75909_1436584cuda3std3__45__cpo3endE
	.align		8
        /*0010*/ 	.dword	_ZN41_INTERNAL_266593d9_4_k_cu_fcd75909_1436584cuda3std3__45__cpo6cbeginE
	.align		8
        /*0018*/ 	.dword	_ZN41_INTERNAL_266593d9_4_k_cu_fcd75909_1436584cuda3std3__45__cpo4cendE
	.align		8
        /*0020*/ 	.dword	_ZN41_INTERNAL_266593d9_4_k_cu_fcd75909_1436584cuda3std3__45__cpo6rbeginE
	.align		8
        /*0028*/ 	.dword	_ZN41_INTERNAL_266593d9_4_k_cu_fcd75909_1436584cuda3std3__45__cpo4rendE
	.align		8
        /*0030*/ 	.dword	_ZN41_INTERNAL_266593d9_4_k_cu_fcd75909_1436584cuda3std3__45__cpo7crbeginE
	.align		8
        /*0038*/ 	.dword	_ZN41_INTERNAL_266593d9_4_k_cu_fcd75909_1436584cuda3std3__45__cpo5crendE
	.align		8
        /*0040*/ 	.dword	_ZN41_INTERNAL_266593d9_4_k_cu_fcd75909_1436584cuda3std3__443_GLOBAL__N__266593d9_4_k_cu_fcd75909_1436586ignoreE
	.align		8
        /*0048*/ 	.dword	_ZN41_INTERNAL_266593d9_4_k_cu_fcd75909_1436584cuda3std3__419piecewise_constructE
	.align		8
        /*0050*/ 	.dword	_ZN41_INTERNAL_266593d9_4_k_cu_fcd75909_1436584cuda3std3__48in_placeE
	.align		8
        /*0058*/ 	.dword	_ZN41_INTERNAL_266593d9_4_k_cu_fcd75909_1436584cuda3std3__420unreachable_sentinelE
	.align		8
        /*0060*/ 	.dword	_ZN41_INTERNAL_266593d9_4_k_cu_fcd75909_1436584cuda3std3__47nulloptE
	.align		8
        /*0068*/ 	.dword	_ZN41_INTERNAL_266593d9_4_k_cu_fcd75909_1436584cuda3std3__48unexpectE
	.align		8
        /*0070*/ 	.dword	_ZN41_INTERNAL_266593d9_4_k_cu_fcd75909_1436584cuda3std6ranges3__45__cpo4swapE
	.align		8
        /*0078*/ 	.dword	_ZN41_INTERNAL_266593d9_4_k_cu_fcd75909_1436584cuda3std6ranges3__45__cpo9iter_moveE
	.align		8
        /*0080*/ 	.dword	_ZN41_INTERNAL_266593d9_4_k_cu_fcd75909_1436584cuda3std6ranges3__45__cpo5beginE
	.align		8
        /*0088*/ 	.dword	_ZN41_INTERNAL_266593d9_4_k_cu_fcd75909_1436584cuda3std6ranges3__45__cpo3endE
	.align		8
        /*0090*/ 	.dword	_ZN41_INTERNAL_266593d9_4_k_cu_fcd75909_1436584cuda3std6ranges3__45__cpo6cbeginE
	.align		8
        /*0098*/ 	.dword	_ZN41_INTERNAL_266593d9_4_k_cu_fcd75909_1436584cuda3std6ranges3__45__cpo4cendE
	.align		8
        /*00a0*/ 	.dword	_ZN41_INTERNAL_266593d9_4_k_cu_fcd75909_1436584cuda3std6ranges3__45__cpo7advanceE
	.align		8
        /*00a8*/ 	.dword	_ZN41_INTERNAL_266593d9_4_k_cu_fcd75909_1436584cuda3std6ranges3__45__cpo9iter_swapE
	.align		8
        /*00b0*/ 	.dword	_ZN41_INTERNAL_266593d9_4_k_cu_fcd75909_1436584cuda3std6ranges3__45__cpo4nextE
	.align		8
        /*00b8*/ 	.dword	_ZN41_INTERNAL_266593d9_4_k_cu_fcd75909_1436584cuda3std6ranges3__45__cpo4prevE
	.align		8
        /*00c0*/ 	.dword	_ZN41_INTERNAL_266593d9_4_k_cu_fcd75909_1436584cuda3std6ranges3__45__cpo4dataE
	.align		8
        /*00c8*/ 	.dword	_ZN41_INTERNAL_266593d9_4_k_cu_fcd75909_1436584cuda3std6ranges3__45__cpo5cdataE
	.align		8
        /*00d0*/ 	.dword	_ZN41_INTERNAL_266593d9_4_k_cu_fcd75909_1436584cuda3std6ranges3__45__cpo4sizeE
	.align		8
        /*00d8*/ 	.dword	_ZN41_INTERNAL_266593d9_4_k_cu_fcd75909_1436584cuda3std6ranges3__45__cpo5ssizeE
	.align		8
        /*00e0*/ 	.dword	_ZN41_INTERNAL_266593d9_4_k_cu_fcd75909_1436584cuda3std6ranges3__45__cpo8distanceE
	.align		8
        /*00e8*/ 	.dword	_ZN41_INTERNAL_266593d9_4_k_cu_fcd75909_1436586thrust24THRUST_300001_SM_1000_NS8cuda_cub3parE
	.align		8
        /*00f0*/ 	.dword	_ZN41_INTERNAL_266593d9_4_k_cu_fcd75909_1436586thrust24THRUST_300001_SM_1000_NS8cuda_cub10par_nosyncE
	.align		8
        /*00f8*/ 	.dword	_ZN41_INTERNAL_266593d9_4_k_cu_fcd75909_1436586thrust24THRUST_300001_SM_1000_NS6system6detail10sequential3seqE
	.align		8
        /*0100*/ 	.dword	_ZN41_INTERNAL_266593d9_4_k_cu_fcd75909_1436586thrust24THRUST_300001_SM_1000_NS12placeholders2_1E
	.align		8
        /*0108*/ 	.dword	_ZN41_INTERNAL_266593d9_4_k_cu_fcd75909_1436586thrust24THRUST_300001_SM_1000_NS12placeholders2_2E
	.align		8
        /*0110*/ 	.dword	_ZN41_INTERNAL_266593d9_4_k_cu_fcd75909_1436586thrust24THRUST_300001_SM_1000_NS12placeholders2_3E
	.align		8
        /*0118*/ 	.dword	_ZN41_INTERNAL_266593d9_4_k_cu_fcd75909_1436586thrust24THRUST_300001_SM_1000_NS12placeholders2_4E
	.align		8
        /*0120*/ 	.dword	_ZN41_INTERNAL_266593d9_4_k_cu_fcd75909_1436586thrust24THRUST_300001_SM_1000_NS12placeholders2_5E
	.align		8
        /*0128*/ 	.dword	_ZN41_INTERNAL_266593d9_4_k_cu_fcd75909_1436586thrust24THRUST_300001_SM_1000_NS12placeholders2_6E
	.align		8
        /*0130*/ 	.dword	_ZN41_INTERNAL_266593d9_4_k_cu_fcd75909_1436586thrust24THRUST_300001_SM_1000_NS12placeholders2_7E
	.align		8
        /*0138*/ 	.dword	_ZN41_INTERNAL_266593d9_4_k_cu_fcd75909_1436586thrust24THRUST_300001_SM_1000_NS12placeholders2_8E
	.align		8
        /*0140*/ 	.dword	_ZN41_INTERNAL_266593d9_4_k_cu_fcd75909_1436586thrust24THRUST_300001_SM_1000_NS12placeholders2_9E
	.align		8
        /*0148*/ 	.dword	_ZN41_INTERNAL_266593d9_4_k_cu_fcd75909_1436586thrust24THRUST_300001_SM_1000_NS12placeholders3_10E
	.align		8
        /*0150*/ 	.dword	_ZN41_INTERNAL_266593d9_4_k_cu_fcd75909_1436586thrust24THRUST_300001_SM_1000_NS3seqE


//--------------------- .text._ZN10containers21argminBitGlobalKernelENS_11BitsetArrayIjiEEPiPKi --------------------------
	.section	.text._ZN10containers21argminBitGlobalKernelENS_11BitsetArrayIjiEEPiPKi,"ax",@progbits
	.align	128
.text._ZN10containers21argminBitGlobalKernelENS_11BitsetArrayIjiEEPiPKi:
        .type           _ZN10containers21argminBitGlobalKernelENS_11BitsetArrayIjiEEPiPKi,@function
        .size           _ZN10containers21argminBitGlobalKernelENS_11BitsetArrayIjiEEPiPKi,(.L_x_5 - _ZN10containers21argminBitGlobalKernelENS_11BitsetArrayIjiEEPiPKi)
        .other          _ZN10containers21argminBitGlobalKernelENS_11BitsetArrayIjiEEPiPKi,@"STO_CUDA_ENTRY STV_DEFAULT"
_ZN10containers21argminBitGlobalKernelENS_11BitsetArrayIjiEEPiPKi:
[----:B------:R-:W-:Y:S01]  /*0000*/  LDC R1, c[0x0][0x37c] ;  /* 0x0000df00ff017b82 */ /* 0x000fe20000000800 */
[----:B------:R-:W0:Y:S01]  /*0010*/  LDCU.64 UR4, c[0x0][0x398] ;  /* 0x00007300ff0477ac */ /* 0x000e220008000a00 */
[----:B------:R-:W1:Y:S01]  /*0020*/  LDCU.64 UR6, c[0x0][0x358] ;  /* 0x00006b00ff0677ac */ /* 0x000e620008000a00 */
[----:B0-----:R-:W-:-:S04]  /*0030*/  ISETP.NE.U32.AND P0, PT, RZ, UR4, PT ;  /* 0x00000004ff007c0c */ /* 0x001fc8000bf05070 */
[----:B------:R-:W-:Y:S01]  /*0040*/  ISETP.NE.AND.EX P0, PT, RZ, UR5, PT, P0 ;  /* 0x00000005ff007c0c */ /* 0x000fe2000bf05300 */
[----:B------:R-:W0:Y:S01]  /*0050*/  S2R R6, SR_TID.Y ;  /* 0x0000000000067919 */ /* 0x000e220000002200 */
[----:B------:R-:W0:Y:S01]  /*0060*/  S2R R5, SR_TID.X ;  /* 0x0000000000057919 */ /* 0x000e220000002100 */
[----:B------:R-:W0:Y:S01]  /*0070*/  LDCU UR4, c[0x0][0x360] ;  /* 0x00006c00ff0477ac */ /* 0x000e220008000800 */
[----:B------:R-:W2:Y:S09]  /*0080*/  LDCU UR5, c[0x0][0x388] ;  /* 0x00007100ff0577ac */ /* 0x000eb20008000800 */
[----:B------:R-:W1:Y:S02]  /*0090*/  @P0 LDC.64 R2, c[0x0][0x398] ;  /* 0x0000e600ff020b82 */ /* 0x000e640000000a00 */
[----:B-1----:R-:W3:Y:S01]  /*00a0*/  @P0 LDG.E R2, desc[UR6][R2.64] ;  /* 0x0000000602020981 */ /* 0x002ee2000c1e1900 */
[----:B------:R-:W-:-:S02]  /*00b0*/  IMAD.MOV.U32 R0, RZ, RZ, RZ ;  /* 0x000000ffff007224 */ /* 0x000fc400078e00ff */
[----:B0-----:R-:W-:Y:S01]  /*00c0*/  IMAD R6, R6, UR4, R5 ;  /* 0x0000000406067c24 */ /* 0x001fe2000f8e0205 */
[----:B---3--:R-:W-:-:S04]  /*00d0*/  @P0 SHF.R.S32.HI R0, RZ, 0x2, R2 ;  /* 0x00000002ff000819 */ /* 0x008fc80000011402 */
[----:B--2---:R-:W-:-:S04]  /*00e0*/  IADD3 R7, PT, PT, -R0, UR5, RZ ;  /* 0x0000000500077c10 */ /* 0x004fc8000fffe1ff */
[----:B------:R-:W-:-:S13]  /*00f0*/  ISETP.GE.AND P0, PT, R6, R7, PT ;  /* 0x000000070600720c */ /* 0x000fda0003f06270 */
[----:B------:R-:W-:Y:S05]  /*0100*/  @P0 EXIT ;  /* 0x000000000000094d */ /* 0x000fea0003800000 */
[----:B------:R-:W0:Y:S01]  /*0110*/  LDC.64 R4, c[0x0][0x380] ;  /* 0x0000e000ff047b82 */ /* 0x000e220000000a00 */
[----:B------:R-:W1:Y:S01]  /*0120*/  LDCU UR5, c[0x0][0x364] ;  /* 0x00006c80ff0577ac */ /* 0x000e620008000800 */
[----:B------:R-:W-:Y:S01]  /*0130*/  BSSY.RECONVERGENT B0, `(.L_x_0) ;  /* 0x000000b000007945 */ /* 0x000fe20003800200 */
[----:B-1----:R-:W-:-:S12]  /*0140*/  UIMAD UR4, UR4, UR5, URZ ;  /* 0x00000005040472a4 */ /* 0x002fd8000f8e02ff */
.L_x_2:
[----:B------:R-:W-:-:S04]  /*0150*/  IMAD.IADD R3, R6, 0x1, R0 ;  /* 0x0000000106037824 */ /* 0x000fc800078e0200 */
[----:B0-----:R-:W-:-:S06]  /*0160*/  IMAD.WIDE R2, R3, 0x4, R4 ;  /* 0x0000000403027825 */ /* 0x001fcc00078e0204 */
[----:B------:R-:W2:Y:S02]  /*0170*/  LDG.E R2, desc[UR6][R2.64] ;  /* 0x0000000602027981 */ /* 0x000ea4000c1e1900 */
[----:B--2---:R-:W-:-:S13]  /*0180*/  ISETP.NE.AND P0, PT, R2, RZ, PT ;  /* 0x000000ff0200720c */ /* 0x004fda0003f05270 */
[----:B------:R-:W-:Y:S05]  /*0190*/  @P0 BRA `(.L_x_1) ;  /* 0x0000000000100947 */ /* 0x000fea0003800000 */
[----:B------:R-:W-:-:S05]  /*01a0*/  VIADD R6, R6, UR4 ;  /* 0x0000000406067c36 */ /* 0x000fca0008000000 */
[----:B------:R-:W-:-:S13]  /*01b0*/  ISETP.GE.AND P0, PT, R6, R7, PT ;  /* 0x000000070600720c */ /* 0x000fda0003f06270 */
[----:B------:R-:W-:Y:S05]  /*01c0*/  @!P0 BRA `(.L_x_2) ;  /* 0xfffffffc00e08947 */ /* 0x000fea000383ffff */
[----:B------:R-:W-:Y:S05]  /*01d0*/  EXIT ;  /* 0x000000000000794d */ /* 0x000fea0003800000 */
.L_x_1:
[----:B------:R-:W-:Y:S05]  /*01e0*/  BSYNC.RECONVERGENT B0 ;  /* 0x0000000000007941 */ /* 0x000fea0003800200 */
.L_x_0:
[----:B------:R-:W0:Y:S01]  /*01f0*/  BREV R0, R2 ;  /* 0x0000000200007301 */ /* 0x000e220000000000 */
[----:B------:R-:W1:Y:S07]  /*0200*/  LDCU UR5, c[0x0][0x38c] ;  /* 0x00007180ff0577ac */ /* 0x000e6e0008000800 */
[----:B0-----:R-:W0:Y:S02]  /*0210*/  FLO.U32.SH R3, R0 ;  /* 0x0000000000037300 */ /* 0x001e2400000e0400 */
[----:B0-----:R-:W-:-:S05]  /*0220*/  IMAD R3, R6, 0x20, R3 ;  /* 0x0000002006037824 */ /* 0x001fca00078e0203 */
[C---:B-1----:R-:W-:Y:S02]  /*0230*/  ISETP.GE.AND P0, PT, R3.reuse, UR5, PT ;  /* 0x0000000503007c0c */ /* 0x042fe4000bf06270 */
[----:B------:R-:W-:-:S11]  /*0240*/  VIMNMX R4, PT, PT, R3, UR5, PT ;  /* 0x0000000503047c48 */ /* 0x000fd6000bfe0100 */
[----:B------:R-:W-:Y:S05]  /*0250*/  @P0 EXIT ;  /* 0x000000000000094d */ /* 0x000fea0003800000 */
[----:B------:R-:W0:Y:S01]  /*0260*/  S2R R0, SR_LANEID ;  /* 0x0000000000007919 */ /* 0x000e220000000000 */
[----:B------:R-:W1:Y:S01]  /*0270*/  LDC.64 R2, c[0x0][0x390] ;  /* 0x0000e400ff027b82 */ /* 0x000e620000000a00 */
[----:B------:R-:W-:Y:S01]  /*0280*/  VOTEU.ANY UR5, UPT, PT ;  /* 0x0000000000057886 */ /* 0x000fe200038e0100 */
[----:B------:R-:W-:Y:S01]  /*0290*/  CREDUX.MIN.S32 UR8, R4 ;  /* 0x00000000040872cc */ /* 0x000fe20000008200 */
[----:B------:R-:W-:-:S12]  /*02a0*/  UFLO.U32 UR5, UR5 ;  /* 0x00000005000572bd */ /* 0x000fd800080e0000 */
[----:B------:R-:W-:Y:S01]  /*02b0*/  IMAD.U32 R5, RZ, RZ, UR8 ;  /* 0x00000008ff057e24 */ /* 0x000fe2000f8e00ff */
[----:B0-----:R-:W-:-:S13]  /*02c0*/  ISETP.EQ.U32.AND P0, PT, R0, UR5, PT ;  /* 0x0000000500007c0c */ /* 0x001fda000bf02070 */
[----:B-1----:R-:W-:Y:S01]  /*02d0*/  @P0 REDG.E.MIN.S32.STRONG.GPU desc[UR6][R2.64], R5 ;  /* 0x000000050200098e */ /* 0x002fe2000c92e306 */
[----:B------:R-:W-:Y:S05]  /*02e0*/  EXIT ;  /* 0x000000000000794d */ /* 0x000fea0003800000 */
.L_x_3:
[----:B------:R-:W-:-:S00]  /*02f0*/  BRA `(.L_x_3) ;  /* 0xfffffffc00fc7947 */ /* 0x000fc0000383ffff */
[----:B------:R-:W-:-:S00]  /*0300*/  NOP ;  /* 0x0000000000007918 */ /* 0x000fc00000000000 */
[----:B------:R-:W-:-:S00]  /*0310*/  NOP ;  /* 0x0000000000007918 */ /* 0x000fc00000000000 */
[----:B------:R-:W-:-:S00]  /*0320*/  NOP ;  /* 0x0000000000007918 */ /* 0x000fc00000000000 */
[----:B------:R-:W-:-:S00]  /*0330*/  NOP ;  /* 0x0000000000007918 */ /* 0x000fc00000000000 */
[----:B------:R-:W-:-:S00]  /*0340*/  NOP ;  /* 0x0000000000007918 */ /* 0x000fc00000000000 */
[----:B------:R-:W-:-:S00]  /*0350*/  NOP ;  /* 0x0000000000007918 */ /* 0x000fc00000000000 */
[----:B------:R-:W-:-:S00]  /*0360*/  NOP ;  /* 0x0000000000007918 */ /* 0x000fc00000000000 */
[----:B------:R-:W-:-:S00]  /*0370*/  NOP ;  /* 0x0000000000007918 */ /* 0x000fc00000000000 */
.L_x_5:


//--------------------- .text._ZN3cub18CUB_300001_SM_10006detail11EmptyKernelIvEEvv --------------------------
	.section	.text._ZN3cub18CUB_300001_SM_10006detail11EmptyKernelIvEEvv,"ax",@progbits
	.align	128
        .global         _ZN3cub18CUB_300001_SM_10006detail11EmptyKernelIvEEvv
        .type           _ZN3cub18CUB_300001_SM_10006detail11EmptyKernelIvEEvv,@function
        .size           _ZN3cub18CUB_300001_SM_10006detail11EmptyKernelIvEEvv,(.L_x_6 - _ZN3cub18CUB_300001_SM_10006detail11EmptyKernelIvEEvv)
        .other          _ZN3cub18CUB_300001_SM_10006detail11EmptyKernelIvEEvv,@"STO_CUDA_ENTRY STV_DEFAULT"
_ZN3cub18CUB_300001_SM_10006detail11EmptyKernelIvEEvv:
.text._ZN3cub18CUB_300001_SM_10006detail11EmptyKernelIvEEvv:
[----:B------:R-:W-:Y:S01]  /*0000*/  LDC R1, c[0x0][0x37c] ;  /* 0x0000df00ff017b82 */ /* 0x000fe20000000800 */
[----:B------:R-:W-:Y:S05]  /*0010*/  EXIT ;  /* 0x000000000000794d */ /* 0x000fea0003800000 */
.L_x_4:
        /* <DEDUP_REMOVED lines=14> */
.L_x_6:


//--------------------- .nv.shared.reserved.0     --------------------------
	.section	.nv.shared.reserved.0,"aw",@nobits
	.weak		__nv_reservedSMEM_offset_0_alias
	.size		__nv_reservedSMEM_offset_0_alias, 0, 64
	.other		__nv_reservedSMEM_offset_0_alias,@"STO_CUDA_RESERVED_SHARED STV_DEFAULT"
__nv_reservedSMEM_offset_0_alias:
	.zero		0
	.zero		64


//--------------------- .nv.global                --------------------------
	.section	.nv.global,"aw",@nobits
.nv.global:
	.type		_ZN41_INTERNAL_266593d9_4_k_cu_fcd75909_1436586thrust24THRUST_300001_SM_1000_NS3seqE,@object
	.size		_ZN41_INTERNAL_266593d9_4_k_cu_fcd75909_1436586thrust24THRUST_300001_SM_1000_NS3seqE,(_ZN41_INTERNAL_266593d9_4_k_cu_fcd75909_1436584cuda3std3__48in_placeE - _ZN41_INTERNAL_266593d9_4_k_cu_fcd75909_1436586thrust24THRUST_300001_SM_1000_NS3seqE)
_ZN41_INTERNAL_266593d9_4_k_cu_fcd75909_1436586thrust24THRUST_300001_SM_1000_NS3seqE:
	.zero		1
	.type		_ZN41_INTERNAL_266593d9_4_k_cu_fcd75909_1436584cuda3std3__48in_placeE,@object
	.size		_ZN41_INTERNAL_266593d9_4_k_cu_fcd75909_1436584cuda3std3__48in_placeE,(_ZN41_INTERNAL_266593d9_4_k_cu_fcd75909_1436584cuda3std6ranges3__45__cpo4sizeE - _ZN41_INTERNAL_266593d9_4_k_cu_fcd75909_1436584cuda3std3__48in_placeE)
_ZN41_INTERNAL_266593d9_4_k_cu_fcd75909_1436584cuda3std3__48in_placeE:
	.zero		1
	.type		_ZN41_INTERNAL_266593d9_4_k_cu_fcd75909_1436584cuda3std6ranges3__45__cpo4sizeE,@object
	.size		_ZN41_INTERNAL_266593d9_4_k_cu_fcd75909_1436584cuda3std6ranges3__45__cpo4sizeE,(_ZN41_INTERNAL_266593d9_4_k_cu_fcd75909_1436586thrust24THRUST_300001_SM_1000_NS12placeholders2_3E - _ZN41_INTERNAL_266593d9_4_k_cu_fcd75909_1436584cuda3std6ranges3__45__cpo4sizeE)
_ZN41_INTERNAL_266593d9_4_k_cu_fcd75909_1436584cuda3std6ranges3__45__cpo4sizeE:
	.zero		1
	.type		_ZN41_INTERNAL_266593d9_4_k_cu_fcd75909_1436586thrust24THRUST_300001_SM_1000_NS12placeholders2_3E,@object
	.size		_ZN41_INTERNAL_266593d9_4_k_cu_fcd75909_1436586thrust24THRUST_300001_SM_1000_NS12placeholders2_3E,(_ZN41_INTERNAL_266593d9_4_k_cu_fcd75909_1436584cuda3std3__45__cpo6cbeginE - _ZN41_INTERNAL_266593d9_4_k_cu_fcd75909_1436586thrust24THRUST_300001_SM_1000_NS12placeholders2_3E)
_ZN41_INTERNAL_266593d9_4_k_cu_fcd75909_1436586thrust24THRUST_300001_SM_1000_NS12placeholders2_3E:
	.zero		1
	.type		_ZN41_INTERNAL_266593d9_4_k_cu_fcd75909_1436584cuda3std3__45__cpo6cbeginE,@object
	.size		_ZN41_INTERNAL_266593d9_4_k_cu_fcd75909_1436584cuda3std3__45__cpo6cbeginE,(_ZN41_INTERNAL_266593d9_4_k_cu_fcd75909_1436584cuda3std6ranges3__45__cpo6cbeginE - _ZN41_INTERNAL_266593d9_4_k_cu_fcd75909_1436584cuda3std3__45__cpo6cbeginE)
_ZN41_INTERNAL_266593d9_4_k_cu_fcd75909_1436584cuda3std3__45__cpo6cbeginE:
	.zero		1
	.type		_ZN41_INTERNAL_266593d9_4_k_cu_fcd75909_1436584cuda3std6ranges3__45__cpo6cbeginE,@object
	.size		_ZN41_INTERNAL_266593d9_4_k_cu_fcd75909_1436584cuda3std6ranges3__45__cpo6cbeginE,(_ZN41_INTERNAL_266593d9_4_k_cu_fcd75909_1436586thrust24THRUST_300001_SM_1000_NS12placeholders2_7E - _ZN41_INTERNAL_266593d9_4_k_cu_fcd75909_1436584cuda3std6ranges3__45__cpo6cbeginE)
_ZN41_INTERNAL_266593d9_4_k_cu_fcd75909_1436584cuda3std6ranges3__45__cpo6cbeginE:
	.zero		1
	.type		_ZN41_INTERNAL_266593d9_4_k_cu_fcd75909_1436586thrust24THRUST_300001_SM_1000_NS12placeholders2_7E,@object
	.size		_ZN41_INTERNAL_266593d9_4_k_cu_fcd75909_1436586thrust24THRUST_300001_SM_1000_NS12placeholders2_7E,(_ZN41_INTERNAL_266593d9_4_k_cu_fcd75909_1436584cuda3std3__45__cpo7crbeginE - _ZN41_INTERNAL_266593d9_4_k_cu_fcd75909_1436586thrust24THRUST_300001_SM_1000_NS12placeholders2_7E)
_ZN41_INTERNAL_266593d9_4_k_cu_fcd75909_1436586thrust24THRUST_300001_SM_1000_NS12placeholders2_7E:
	.zero		1
	.type		_ZN41_INTERNAL_266593d9_4_k_cu_fcd75909_1436584cuda3std3__45__cpo7crbeginE,@object
	.size		_ZN41_INTERNAL_266593d9_4_k_cu_fcd75909_1436584cuda3std3__45__cpo7crbeginE,(_ZN41_INTERNAL_266593d9_4_k_cu_fcd75909_1436584cuda3std6ranges3__45__cpo4nextE - _ZN41_INTERNAL_266593d9_4_k_cu_fcd75909_1436584cuda3std3__45__cpo7crbeginE)
_ZN41_INTERNAL_266593d9_4_k_cu_fcd75909_1436584cuda3std3__45__cpo7crbeginE:
	.zero		1
	.type		_ZN41_INTERNAL_266593d9_4_k_cu_fcd75909_1436584cuda3std6ranges3__45__cpo4nextE,@object
	.size		_ZN41_INTERNAL_266593d9_4_k_cu_fcd75909_1436584cuda3std6ranges3__45__cpo4nextE,(_ZN41_INTERNAL_266593d9_4_k_cu_fcd75909_1436584cuda3std6ranges3__45__cpo4swapE - _ZN41_INTERNAL_266593d9_4_k_cu_fcd75909_1436584cuda3std6ranges3__45__cpo4nextE)
_ZN41_INTERNAL_266593d9_4_k_cu_fcd75909_1436584cuda3std6ranges3__45__cpo4nextE:
	.zero		1
	.type		_ZN41_INTERNAL_266593d9_4_k_cu_fcd75909_1436584cuda3std6ranges3__45__cpo4swapE,@object
	.size		_ZN41_INTERNAL_266593d9_4_k_cu_fcd75909_1436584cuda3std6ranges3__45__cpo4swapE,(_ZN41_INTERNAL_266593d9_4_k_cu_fcd75909_1436586thrust24THRUST_300001_SM_1000_NS8cuda_cub10par_nosyncE - _ZN41_INTERNAL_266593d9_4_k_cu_fcd75909_1436584cuda3std6ranges3__45__cpo4swapE)
_ZN41_INTERNAL_266593d9_4_k_cu_fcd75909_1436584cuda3std6ranges3__45__cpo4swapE:
	.zero		1
	.type		_ZN41_INTERNAL_266593d9_4_k_cu_fcd75909_1436586thrust24THRUST_300001_SM_1000_NS8cuda_cub10par_nosyncE,@object
	.size		_ZN41_INTERNAL_266593d9_4_k_cu_fcd75909_1436586thrust24THRUST_300001_SM_1000_NS8cuda_cub10par_nosyncE,(_ZN41_INTERNAL_266593d9_4_k_cu_fcd75909_1436586thrust24THRUST_300001_SM_1000_NS12placeholders2_9E - _ZN41_INTERNAL_266593d9_4_k_cu_fcd75909_1436586thrust24THRUST_300001_SM_1000_NS8cuda_cub10par_nosyncE)
_ZN41_INTERNAL_266593d9_4_k_cu_fcd75909_1436586thrust24THRUST_300001_SM_1000_NS8cuda_cub10par_nosyncE:
	.zero		1
	.type		_ZN41_INTERNAL_266593d9_4_k_cu_fcd75909_1436586thrust24THRUST_300001_SM_1000_NS12placeholders2_9E,@object
	.size		_ZN41_INTERNAL_266593d9_4_k_cu_fcd75909_1436586thrust24THRUST_300001_SM_1000_NS12placeholders2_9E,(_ZN41_INTERNAL_266593d9_4_k_cu_fcd75909_1436584cuda3std3__443_GLOBAL__N__266593d9_4_k_cu_fcd75909_1436586ignoreE - _ZN41_INTERNAL_266593d9_4_k_cu_fcd75909_1436586thrust24THRUST_300001_SM_1000_NS12placeholders2_9E)
_ZN41_INTERNAL_266593d9_4_k_cu_fcd75909_1436586thrust24THRUST_300001_SM_1000_NS12placeholders2_9E:
	.zero		1
	.type		_ZN41_INTERNAL_266593d9_4_k_cu_fcd75909_1436584cuda3std3__443_GLOBAL__N__266593d9_4_k_cu_fcd75909_1436586ignoreE,@object
	.size		_ZN41_INTERNAL_266593d9_4_k_cu_fcd75909_1436584cuda3std3__443_GLOBAL__N__266593d9_4_k_cu_fcd75909_1436586ignoreE,(_ZN41_INTERNAL_266593d9_4_k_cu_fcd75909_1436584cuda3std6ranges3__45__cpo4dataE - _ZN41_INTERNAL_266593d9_4_k_cu_fcd75909_1436584cuda3std3__443_GLOBAL__N__266593d9_4_k_cu_fcd75909_1436586ignoreE)
_ZN41_INTERNAL_266593d9_4_k_cu_fcd75909_1436584cuda3std3__443_GLOBAL__N__266593d9_4_k_cu_fcd75909_1436586ignoreE:
	.zero		1
	.type		_ZN41_INTERNAL_266593d9_4_k_cu_fcd75909_1436584cuda3std6ranges3__45__cpo4dataE,@object
	.size		_ZN41_INTERNAL_266593d9_4_k_cu_fcd75909_1436584cuda3std6ranges3__45__cpo4dataE,(_ZN41_INTERNAL_266593d9_4_k_cu_fcd75909_1436586thrust24THRUST_300001_SM_1000_NS12placeholders2_1E - _ZN41_INTERNAL_266593d9_4_k_cu_fcd75909_1436584cuda3std6ranges3__45__cpo4dataE)
_ZN41_INTERNAL_266593d9_4_k_cu_fcd75909_1436584cuda3std6ranges3__45__cpo4dataE:
	.zero		1
	.type		_ZN41_INTERNAL_266593d9_4_k_cu_fcd75909_1436586thrust24THRUST_300001_SM_1000_NS12placeholders2_1E,@object
	.size		_ZN41_INTERNAL_266593d9_4_k_cu_fcd75909_1436586thrust24THRUST_300001_SM_1000_NS12placeholders2_1E,(_ZN41_INTERNAL_266593d9_4_k_cu_fcd75909_1436584cuda3std3__45__cpo5beginE - _ZN41_INTERNAL_266593d9_4_k_cu_fcd75909_1436586thrust24THRUST_300001_SM_1000_NS12placeholders2_1E)
_ZN41_INTERNAL_266593d9_4_k_cu_fcd75909_1436586thrust24THRUST_300001_SM_1000_NS12placeholders2_1E:
	.zero		1
	.type		_ZN41_INTERNAL_266593d9_4_k_cu_fcd75909_1436584cuda3std3__45__cpo5beginE,@object
	.size		_ZN41_INTERNAL_266593d9_4_k_cu_fcd75909_1436584cuda3std3__45__cpo5beginE,(_ZN41_INTERNAL_266593d9_4_k_cu_fcd75909_1436584cuda3std6ranges3__45__cpo5beginE - _ZN41_INTERNAL_266593d9_4_k_cu_fcd75909_1436584cuda3std3__45__cpo5beginE)
_ZN41_INTERNAL_266593d9_4_k_cu_fcd75909_1436584cuda3std3__45__cpo5beginE:
	.zero		1
	.type		_ZN41_INTERNAL_266593d9_4_k_cu_fcd75909_1436584cuda3std6ranges3__45__cpo5beginE,@object
	.size		_ZN41_INTERNAL_266593d9_4_k_cu_fcd75909_1436584cuda3std6ranges3__45__cpo5beginE,(_ZN41_INTERNAL_266593d9_4_k_cu_fcd75909_1436586thrust24THRUST_300001_SM_1000_NS12placeholders2_5E - _ZN41_INTERNAL_266593d9_4_k_cu_fcd75909_1436584cuda3std6ranges3__45__cpo5beginE)
_ZN41_INTERNAL_266593d9_4_k_cu_fcd75909_1436584cuda3std6ranges3__45__cpo5beginE:
	.zero		1
	.type		_ZN41_INTERNAL_266593d9_4_k_cu_fcd75909_1436586thrust24THRUST_300001_SM_1000_NS12placeholders2_5E,@object
	.size		_ZN41_INTERNAL_266593d9_4_k_cu_fcd75909_1436586thrust24THRUST_300001_SM_1000_NS12placeholders2_5E,(_ZN41_INTERNAL_266593d9_4_k_cu_fcd75909_1436584cuda3std3__45__cpo6rbeginE - _ZN41_INTERNAL_266593d9_4_k_cu_fcd75909_1436586thrust24THRUST_300001_SM_1000_NS12placeholders2_5E)
_ZN41_INTERNAL_266593d9_4_k_cu_fcd75909_1436586thrust24THRUST_300001_SM_1000_NS12placeholders2_5E:
	.zero		1
	.type		_ZN41_INTERNAL_266593d9_4_k_cu_fcd75909_1436584cuda3std3__45__cpo6rbeginE,@object
	.size		_ZN41_INTERNAL_266593d9_4_k_cu_fcd75909_1436584cuda3std3__45__cpo6rbeginE,(_ZN41_INTERNAL_266593d9_4_k_cu_fcd75909_1436584cuda3std6ranges3__45__cpo7advanceE - _ZN41_INTERNAL_266593d9_4_k_cu_fcd75909_1436584cuda3std3__45__cpo6rbeginE)
_ZN41_INTERNAL_266593d9_4_k_cu_fcd75909_1436584cuda3std3__45__cpo6rbeginE:
	.zero		1
	.type		_ZN41_INTERNAL_266593d9_4_k_cu_fcd75909_1436584cuda3std6ranges3__45__cpo7advanceE,@object
	.size		_ZN41_INTERNAL_266593d9_4_k_cu_fcd75909_1436584cuda3std6ranges3__45__cpo7advanceE,(_ZN41_INTERNAL_266593d9_4_k_cu_fcd75909_1436584cuda3std3__47nulloptE - _ZN41_INTERNAL_266593d9_4_k_cu_fcd75909_1436584cuda3std6ranges3__45__cpo7advanceE)
_ZN41_INTERNAL_266593d9_4_k_cu_fcd75909_1436584cuda3std6ranges3__45__cpo7advanceE:
	.zero		1
	.type		_ZN41_INTERNAL_266593d9_4_k_cu_fcd75909_1436584cuda3std3__47nulloptE,@object
	.size		_ZN41_INTERNAL_266593d9_4_k_cu_fcd75909_1436584cuda3std3__47nulloptE,(_ZN41_INTERNAL_266593d9_4_k_cu_fcd75909_1436584cuda3std6ranges3__45__cpo8distanceE - _ZN41_INTERNAL_266593d9_4_k_cu_fcd75909_1436584cuda3std3__47nulloptE)
_ZN41_INTERNAL_266593d9_4_k_cu_fcd75909_1436584cuda3std3__47nulloptE:
	.zero		1
	.type		_ZN41_INTERNAL_266593d9_4_k_cu_fcd75909_1436584cuda3std6ranges3__45__cpo8distanceE,@object
	.size		_ZN41_INTERNAL_266593d9_4_k_cu_fcd75909_1436584cuda3std6ranges3__45__cpo8distanceE,(_ZN41_INTERNAL_266593d9_4_k_cu_fcd75909_1436586thrust24THRUST_300001_SM_1000_NS12placeholders3_10E - _ZN41_INTERNAL_266593d9_4_k_cu_fcd75909_1436584cuda3std6ranges3__45__cpo8distanceE)
_ZN41_INTERNAL_266593d9_4_k_cu_fcd75909_1436584cuda3std6ranges3__45__cpo8distanceE:
	.zero		1
	.type		_ZN41_INTERNAL_266593d9_4_k_cu_fcd75909_1436586thrust24THRUST_300001_SM_1000_NS12placeholders3_10E,@object
	.size		_ZN41_INTERNAL_266593d9_4_k_cu_fcd75909_1436586thrust24THRUST_300001_SM_1000_NS12placeholders3_10E,(_ZN41_INTERNAL_266593d9_4_k_cu_fcd75909_1436584cuda3std3__419piecewise_constructE - _ZN41_INTERNAL_266593d9_4_k_cu_fcd75909_1436586thrust24THRUST_300001_SM_1000_NS12placeholders3_10E)
_ZN41_INTERNAL_266593d9_4_k_cu_fcd75909_1436586thrust24THRUST_300001_SM_1000_NS12placeholders3_10E:
	.zero		1
	.type		_ZN41_INTERNAL_266593d9_4_k_cu_fcd75909_1436584cuda3std3__419piecewise_constructE,@object
	.size		_ZN41_INTERNAL_266593d9_4_k_cu_fcd75909_1436584cuda3std3__419piecewise_constructE,(_ZN41_INTERNAL_266593d9_4_k_cu_fcd75909_1436584cuda3std6ranges3__45__cpo5cdataE - _ZN41_INTERNAL_266593d9_4_k_cu_fcd75909_1436584cuda3std3__419piecewise_constructE)
_ZN41_INTERNAL_266593d9_4_k_cu_fcd75909_1436584cuda3std3__419piecewise_constructE:
	.zero		1
	.type		_ZN41_INTERNAL_266593d9_4_k_cu_fcd75909_1436584cuda3std6ranges3__45__cpo5cdataE,@object
	.size		_ZN41_INTERNAL_266593d9_4_k_cu_fcd75909_1436584cuda3std6ranges3__45__cpo5cdataE,(_ZN41_INTERNAL_266593d9_4_k_cu_fcd75909_1436586thrust24THRUST_300001_SM_1000_NS12placeholders2_2E - _ZN41_INTERNAL_266593d9_4_k_cu_fcd75909_1436584cuda3std6ranges3__45__cpo5cdataE)
_ZN41_INTERNAL_266593d9_4_k_cu_fcd75909_1436584cuda3std6ranges3__45__cpo5cdataE:
	.zero		1
	.type		_ZN41_INTERNAL_266593d9_4_k_cu_fcd75909_1436586thrust24THRUST_300001_SM_1000_NS12placeholders2_2E,@object
	.size		_ZN41_INTERNAL_266593d9_4_k_cu_fcd75909_1436586thrust24THRUST_300001_SM_1000_NS12placeholders2_2E,(_ZN41_INTERNAL_266593d9_4_k_cu_fcd75909_1436584cuda3std3__45__cpo3endE - _ZN41_INTERNAL_266593d9_4_k_cu_fcd75909_1436586thrust24THRUST_300001_SM_1000_NS12placeholders2_2E)
_ZN41_INTERNAL_266593d9_4_k_cu_fcd75909_1436586thrust24THRUST_300001_SM_1000_NS12placeholders2_2E:
	.zero		1
	.type		_ZN41_INTERNAL_266593d9_4_k_cu_fcd75909_1436584cuda3std3__45__cpo3endE,@object
	.size		_ZN41_INTERNAL_266593d9_4_k_cu_fcd75909_1436584cuda3std3__45__cpo3endE,(_ZN41_INTERNAL_266593d9_4_k_cu_fcd75909_1436584cuda3std6ranges3__45__cpo3endE - _ZN41_INTERNAL_266593d9_4_k_cu_fcd75909_1436584cuda3std3__45__cpo3endE)
_ZN41_INTERNAL_266593d9_4_k_cu_fcd75909_1436584cuda3std3__45__cpo3endE:
	.zero		1
	.type		_ZN41_INTERNAL_266593d9_4_k_cu_fcd75909_1436584cuda3std6ranges3__45__cpo3endE,@object
	.size		_ZN41_INTERNAL_266593d9_4_k_cu_fcd75909_1436584cuda3std6ranges3__45__cpo3endE,(_ZN41_INTERNAL_266593d9_4_k_cu_fcd75909_1436586thrust24THRUST_300001_SM_1000_NS12placeholders2_6E - _ZN41_INTERNAL_266593d9_4_k_cu_fcd75909_1436584cuda3std6ranges3__45__cpo3endE)
_ZN41_INTERNAL_266593d9_4_k_cu_fcd75909_1436584cuda3std6ranges3__45__cpo3endE:
	.zero		1
	.type		_ZN41_INTERNAL_266593d9_4_k_cu_fcd75909_1436586thrust24THRUST_300001_SM_1000_NS12placeholders2_6E,@object
	.size		_ZN41_INTERNAL_266593d9_4_k_cu_fcd75909_1436586thrust24THRUST_300001_SM_1000_NS12placeholders2_6E,(_ZN41_INTERNAL_266593d9_4_k_cu_fcd75909_1436584cuda3std3__45__cpo4rendE - _ZN41_INTERNAL_266593d9_4_k_cu_fcd75909_1436586thrust24THRUST_300001_SM_1000_NS12placeholders2_6E)
_ZN41_INTERNAL_266593d9_4_k_cu_fcd75909_1436586thrust24THRUST_300001_SM_1000_NS12placeholders2_6E:
	.zero		1
	.type		_ZN41_INTERNAL_266593d9_4_k_cu_fcd75909_1436584cuda3std3__45__cpo4rendE,@object
	.size		_ZN41_INTERNAL_266593d9_4_k_cu_fcd75909_1436584cuda3std3__45__cpo4rendE,(_ZN41_INTERNAL_266593d9_4_k_cu_fcd75909_1436584cuda3std6ranges3__45__cpo9iter_swapE - _ZN41_INTERNAL_266593d9_4_k_cu_fcd75909_1436584cuda3std3__45__cpo4rendE)
_ZN41_INTERNAL_266593d9_4_k_cu_fcd75909_1436584cuda3std3__45__cpo4rendE:
	.zero		1
	.type		_ZN41_INTERNAL_266593d9_4_k_cu_fcd75909_1436584cuda3std6ranges3__45__cpo9iter_swapE,@object
	.size		_ZN41_INTERNAL_266593d9_4_k_cu_fcd75909_1436584cuda3std6ranges3__45__cpo9iter_swapE,(_ZN41_INTERNAL_266593d9_4_k_cu_fcd75909_1436584cuda3std3__48unexpectE - _ZN41_INTERNAL_266593d9_4_k_cu_fcd75909_1436584cuda3std6ranges3__45__cpo9iter_swapE)
_ZN41_INTERNAL_266593d9_4_k_cu_fcd75909_1436584cuda3std6ranges3__45__cpo9iter_swapE:
	.zero		1
	.type		_ZN41_INTERNAL_266593d9_4_k_cu_fcd75909_1436584cuda3std3__48unexpectE,@object
	.size		_ZN41_INTERNAL_266593d9_4_k_cu_fcd75909_1436584cuda3std3__48unexpectE,(_ZN41_INTERNAL_266593d9_4_k_cu_fcd75909_1436586thrust24THRUST_300001_SM_1000_NS8cuda_cub3parE - _ZN41_INTERNAL_266593d9_4_k_cu_fcd75909_1436584cuda3std3__48unexpectE)
_ZN41_INTERNAL_266593d9_4_k_cu_fcd75909_1436584cuda3std3__48unexpectE:
	.zero		1
	.type		_ZN41_INTERNAL_266593d9_4_k_cu_fcd75909_1436586thrust24THRUST_300001_SM_1000_NS8cuda_cub3parE,@object
	.size		_ZN41_INTERNAL_266593d9_4_k_cu_fcd75909_1436586thrust24THRUST_300001_SM_1000_NS8cuda_cub3parE,(_ZN41_INTERNAL_266593d9_4_k_cu_fcd75909_1436586thrust24THRUST_300001_SM_1000_NS12placeholders2_4E - _ZN41_INTERNAL_266593d9_4_k_cu_fcd75909_1436586thrust24THRUST_300001_SM_1000_NS8cuda_cub3parE)
_ZN41_INTERNAL_266593d9_4_k_cu_fcd75909_1436586thrust24THRUST_300001_SM_1000_NS8cuda_cub3parE:
	.zero		1
	.type		_ZN41_INTERNAL_266593d9_4_k_cu_fcd75909_1436586thrust24THRUST_300001_SM_1000_NS12placeholders2_4E,@object
	.size		_ZN41_INTERNAL_266593d9_4_k_cu_fcd75909_1436586thrust24THRUST_300001_SM_1000_NS12placeholders2_4E,(_ZN41_INTERNAL_266593d9_4_k_cu_fcd75909_1436584cuda3std3__45__cpo4cendE - _ZN41_INTERNAL_266593d9_4_k_cu_fcd75909_1436586thrust24THRUST_300001_SM_1000_NS12placeholders2_4E)
_ZN41_INTERNAL_266593d9_4_k_cu_fcd75909_1436586thrust24THRUST_300001_SM_1000_NS12placeholders2_4E:
	.zero		1
	.type		_ZN41_INTERNAL_266593d9_4_k_cu_fcd75909_1436584cuda3std3__45__cpo4cendE,@object
	.size		_ZN41_INTERNAL_266593d9_4_k_cu_fcd75909_1436584cuda3std3__45__cpo4cendE,(_ZN41_INTERNAL_266593d9_4_k_cu_fcd75909_1436584cuda3std6ranges3__45__cpo4cendE - _ZN41_INTERNAL_266593d9_4_k_cu_fcd75909_1436584cuda3std3__45__cpo4cendE)
_ZN41_INTERNAL_266593d9_4_k_cu_fcd75909_1436584cuda3std3__45__cpo4cendE:
	.zero		1
	.type		_ZN41_INTERNAL_266593d9_4_k_cu_fcd75909_1436584cuda3std6ranges3__45__cpo4cendE,@object
	.size		_ZN41_INTERNAL_266593d9_4_k_cu_fcd75909_1436584cuda3std6ranges3__45__cpo4cendE,(_ZN41_INTERNAL_266593d9_4_k_cu_fcd75909_1436584cuda3std3__420unreachable_sentinelE - _ZN41_INTERNAL_266593d9_4_k_cu_fcd75909_1436584cuda3std6ranges3__45__cpo4cendE)
_ZN41_INTERNAL_266593d9_4_k_cu_fcd75909_1436584cuda3std6ranges3__45__cpo4cendE:
	.zero		1
	.type		_ZN41_INTERNAL_266593d9_4_k_cu_fcd75909_1436584cuda3std3__420unreachable_sentinelE,@object
	.size		_ZN41_INTERNAL_266593d9_4_k_cu_fcd75909_1436584cuda3std3__420unreachable_sentinelE,(_ZN41_INTERNAL_266593d9_4_k_cu_fcd75909_1436584cuda3std6ranges3__45__cpo5ssizeE - _ZN41_INTERNAL_266593d9_4_k_cu_fcd75909_1436584cuda3std3__420unreachable_sentinelE)
_ZN41_INTERNAL_266593d9_4_k_cu_fcd75909_1436584cuda3std3__420unreachable_sentinelE:
	.zero		1
	.type		_ZN41_INTERNAL_266593d9_4_k_cu_fcd75909_1436584cuda3std6ranges3__45__cpo5ssizeE,@object
	.size		_ZN41_INTERNAL_266593d9_4_k_cu_fcd75909_1436584cuda3std6ranges3__45__cpo5ssizeE,(_ZN41_INTERNAL_266593d9_4_k_cu_fcd75909_1436586thrust24THRUST_300001_SM_1000_NS12placeholders2_8E - _ZN41_INTERNAL_266593d9_4_k_cu_fcd75909_1436584cuda3std6ranges3__45__cpo5ssizeE)
_ZN41_INTERNAL_266593d9_4_k_cu_fcd75909_1436584cuda3std6ranges3__45__cpo5ssizeE:
	.zero		1
	.type		_ZN41_INTERNAL_266593d9_4_k_cu_fcd75909_1436586thrust24THRUST_300001_SM_1000_NS12placeholders2_8E,@object
	.size		_ZN41_INTERNAL_266593d9_4_k_cu_fcd75909_1436586thrust24THRUST_300001_SM_1000_NS12placeholders2_8E,(_ZN41_INTERNAL_266593d9_4_k_cu_fcd75909_1436584cuda3std3__45__cpo5crendE - _ZN41_INTERNAL_266593d9_4_k_cu_fcd75909_1436586thrust24THRUST_300001_SM_1000_NS12placeholders2_8E)
_ZN41_INTERNAL_266593d9_4_k_cu_fcd75909_1436586thrust24THRUST_300001_SM_1000_NS12placeholders2_8E:
	.zero		1
	.type		_ZN41_INTERNAL_266593d9_4_k_cu_fcd75909_1436584cuda3std3__45__cpo5crendE,@object
	.size		_ZN41_INTERNAL_266593d9_4_k_cu_fcd75909_1436584cuda3std3__45__cpo5crendE,(_ZN41_INTERNAL_266593d9_4_k_cu_fcd75909_1436584cuda3std6ranges3__45__cpo4prevE - _ZN41_INTERNAL_266593d9_4_k_cu_fcd75909_1436584cuda3std3__45__cpo5crendE)
_ZN41_INTERNAL_266593d9_4_k_cu_fcd75909_1436584cuda3std3__45__cpo5crendE:
	.zero		1
	.type		_ZN41_INTERNAL_266593d9_4_k_cu_fcd75909_1436584cuda3std6ranges3__45__cpo4prevE,@object
	.size		_ZN41_INTERNAL_266593d9_4_k_cu_fcd75909_1436584cuda3std6ranges3__45__cpo4prevE,(_ZN41_INTERNAL_266593d9_4_k_cu_fcd75909_1436584cuda3std6ranges3__45__cpo9iter_moveE - _ZN41_INTERNAL_266593d9_4_k_cu_fcd75909_1436584cuda3std6ranges3__45__cpo4prevE)
_ZN41_INTERNAL_266593d9_4_k_cu_fcd75909_1436584cuda3std6ranges3__45__cpo4prevE:
	.zero		1
	.type		_ZN41_INTERNAL_266593d9_4_k_cu_fcd75909_1436584cuda3std6ranges3__45__cpo9iter_moveE,@object
	.size		_ZN41_INTERNAL_266593d9_4_k_cu_fcd75909_1436584cuda3std6ranges3__45__cpo9iter_moveE,(_ZN41_INTERNAL_266593d9_4_k_cu_fcd75909_1436586thrust24THRUST_300001_SM_1000_NS6system6detail10sequential3seqE - _ZN41_INTERNAL_266593d9_4_k_cu_fcd75909_1436584cuda3std6ranges3__45__cpo9iter_moveE)
_ZN41_INTERNAL_266593d9_4_k_cu_fcd75909_1436584cuda3std6ranges3__45__cpo9iter_moveE:
	.zero		1
	.type		_ZN41_INTERNAL_266593d9_4_k_cu_fcd75909_1436586thrust24THRUST_300001_SM_1000_NS6system6detail10sequential3seqE,@object
	.size		_ZN41_INTERNAL_266593d9_4_k_cu_fcd75909_1436586thrust24THRUST_300001_SM_1000_NS6system6detail10sequential3seqE,(.L_31 - _ZN41_INTERNAL_266593d9_4_k_cu_fcd75909_1436586thrust24THRUST_300001_SM_1000_NS6system6detail10sequential3seqE)
_ZN41_INTERNAL_266593d9_4_k_cu_fcd75909_1436586thrust24THRUST_300001_SM_1000_NS6system6detail10sequential3seqE:
	.zero		1
.L_31:


//--------------------- .nv.constant0._ZN10containers21argminBitGlobalKernelENS_11BitsetArrayIjiEEPiPKi --------------------------
	.section	.nv.constant0._ZN10containers21argminBitGlobalKernelENS_11BitsetArrayIjiEEPiPKi,"a",@progbits
	.sectionflags	@""
	.align	4
.nv.constant0._ZN10containers21argminBitGlobalKernelENS_11BitsetArrayIjiEEPiPKi:
	.zero		928


//--------------------- .nv.constant0._ZN3cub18CUB_300001_SM_10006detail11EmptyKernelIvEEvv --------------------------
	.section	.nv.constant0._ZN3cub18CUB_300001_SM_10006detail11EmptyKernelIvEEvv,"a",@progbits
	.sectionflags	@""
	.align	4
.nv.constant0._ZN3cub18CUB_300001_SM_10006detail11EmptyKernelIvEEvv:
	.zero		896


//--------------------- SYMBOLS --------------------------

	.type		.nv.reservedSmem.offset0,@object
	.size		.nv.reservedSmem.offset0,0x4
